//
// Generated by NVIDIA NVVM Compiler
//
// Compiler Build ID: CL-36424714
// Cuda compilation tools, release 13.0, V13.0.88
// Based on NVVM 20.0.0
//

.version 9.0
.target sm_100
.address_size 64

	// .globl	_Z4testP1A

.visible .entry _Z4testP1A(
	.param .u64 .ptr .align 1 _Z4testP1A_param_0
)
{
	.reg .b32 	%r<2>;
	.reg .b64 	%rd<3>;

	ld.param.u64 	%rd1, [_Z4testP1A_param_0];
	cvta.to.global.u64 	%rd2, %rd1;
	mov.b32 	%r1, 1;
	st.global.u32 	[%rd2], %r1;
	ret;

}


// ===== COMPILED SASS (sm_100) =====

	.target	sm_100

	.elftype	@"ET_EXEC"


//--------------------- .note.nv.tkinfo           --------------------------
	.section	.note.nv.tkinfo,"",@"SHT_NOTE"
	.sectionflags	@"SHF_NOTE_NV_TKINFO"
	.tkinfo
        /*0018*/ 	.word	0x00000002
        /*0030*/ 	.string	""
        /*0030*/ 	.string	"ptxas"
        /*0030*/ 	.string	"Cuda compilation tools, release 13.0, V13.0.88"
        /*0030*/ 	.string	"Build cuda_13.0.r13.0/compiler.36424714_0"
        /*0030*/ 	.string	"-arch sm_100 -m 64 "



//--------------------- .note.nv.cuinfo           --------------------------
	.section	.note.nv.cuinfo,"",@"SHT_NOTE"
	.sectionflags	@"SHF_NOTE_NV_CUINFO"
        /*0018*/ 	.short	0x0002
        /*001a*/ 	.short	0x0064
        /*001c*/ 	.short	0x0082
	.zero		2


//--------------------- .nv.info                  --------------------------
	.section	.nv.info,"",@"SHT_CUDA_INFO"
	.align	4


	//----- nvinfo : EIATTR_REGCOUNT
	.align		4
        /*0000*/ 	.byte	0x04, 0x2f
        /*0002*/ 	.short	(.L_1 - .L_0)
	.align		4
.L_0:
        /*0004*/ 	.word	index@(_Z4testP1A)
        /*0008*/ 	.word	0x00000008


	//----- nvinfo : EIATTR_FRAME_SIZE
	.align		4
.L_1:
        /*000c*/ 	.byte	0x04, 0x11
        /*000e*/ 	.short	(.L_3 - .L_2)
	.align		4
.L_2:
        /*0010*/ 	.word	index@(_Z4testP1A)
        /*0014*/ 	.word	0x00000000


	//----- nvinfo : EIATTR_MIN_STACK_SIZE
	.align		4
.L_3:
        /*0018*/ 	.byte	0x04, 0x12
        /*001a*/ 	.short	(.L_5 - .L_4)
	.align		4
.L_4:
        /*001c*/ 	.word	index@(_Z4testP1A)
        /*0020*/ 	.word	0x00000000
.L_5:


//--------------------- .nv.compat                --------------------------
	.section	.nv.compat,"",@"SHT_CUDA_COMPAT_INFO"
	.align	4
        /*0000*/ 	.byte	0x02, 0x09, 0x00, 0x00, 0x02, 0x02, 0x01, 0x00, 0x02, 0x05, 0x05, 0x00, 0x03, 0x07, 0x01, 0x01
        /*0010*/ 	.byte	0x02, 0x03, 0x00, 0x00, 0x02, 0x06, 0x01, 0x00, 0x04, 0x0b, 0x08, 0x00, 0x09, 0x00, 0x00, 0x00
        /*0020*/ 	.byte	0x00, 0x00, 0x00, 0x00


//--------------------- .nv.info._Z4testP1A       --------------------------
	.section	.nv.info._Z4testP1A,"",@"SHT_CUDA_INFO"
	.sectionflags	@""
	.align	4


	//----- nvinfo : EIATTR_CUDA_API_VERSION
	.align		4
        /*0000*/ 	.byte	0x04, 0x37
        /*0002*/ 	.short	(.L_7 - .L_6)
.L_6:
        /*0004*/ 	.word	0x00000082


	//----- nvinfo : EIATTR_KPARAM_INFO
	.align		4
.L_7:
        /*0008*/ 	.byte	0x04, 0x17
        /*000a*/ 	.short	(.L_9 - .L_8)
.L_8:
        /*000c*/ 	.word	0x00000000
        /*0010*/ 	.short	0x0000
        /*0012*/ 	.short	0x0000
        /*0014*/ 	.byte	0x00, 0xf5, 0x21, 0x00


	//----- nvinfo : EIATTR_SPARSE_MMA_MASK
	.align		4
.L_9:
        /*0018*/ 	.byte	0x03, 0x50
        /*001a*/ 	.short	0x0000


	//----- nvinfo : EIATTR_MAXREG_COUNT
	.align		4
        /*001c*/ 	.byte	0x03, 0x1b
        /*001e*/ 	.short	0x00ff


	//----- nvinfo : EIATTR_MERCURY_ISA_VERSION
	.align		4
        /*0020*/ 	.byte	0x03, 0x5f
        /*0022*/ 	.short	0x0101


	//----- nvinfo : EIATTR_VRC_CTA_INIT_COUNT
	.align		4
        /*0024*/ 	.byte	0x02, 0x4a
	.zero		1
	.zero		1


	//----- nvinfo : EIATTR_EXIT_INSTR_OFFSETS
	.align		4
        /*0028*/ 	.byte	0x04, 0x1c
        /*002a*/ 	.short	(.L_11 - .L_10)


	//   ....[0]....
.L_10:
        /*002c*/ 	.word	0x00000050


	//----- nvinfo : EIATTR_CBANK_PARAM_SIZE
	.align		4
.L_11:
        /*0030*/ 	.byte	0x03, 0x19
        /*0032*/ 	.short	0x0008


	//----- nvinfo : EIATTR_PARAM_CBANK
	.align		4
        /*0034*/ 	.byte	0x04, 0x0a
        /*0036*/ 	.short	(.L_13 - .L_12)
	.align		4
.L_12:
        /*0038*/ 	.word	index@(.nv.constant0._Z4testP1A)
        /*003c*/ 	.short	0x0380
        /*003e*/ 	.short	0x0008


	//----- nvinfo : EIATTR_SW_WAR
	.align		4
.L_13:
        /*0040*/ 	.byte	0x04, 0x36
        /*0042*/ 	.short	(.L_15 - .L_14)
.L_14:
        /*0044*/ 	.word	0x00000008
.L_15:


//--------------------- .nv.callgraph             --------------------------
	.section	.nv.callgraph,"",@"SHT_CUDA_CALLGRAPH"
	.align	4
	.sectionentsize	8
	.align		4
        /*0000*/ 	.word	0x00000000
	.align		4
        /*0004*/ 	.word	0xffffffff
	.align		4
        /*0008*/ 	.word	0x00000000
	.align		4
        /*000c*/ 	.word	0xfffffffe
	.align		4
        /*0010*/ 	.word	0x00000000
	.align		4
        /*0014*/ 	.word	0xfffffffd
	.align		4
        /*0018*/ 	.word	0x00000000
	.align		4
        /*001c*/ 	.word	0xfffffffc


//--------------------- .text._Z4testP1A          --------------------------
	.section	.text._Z4testP1A,"ax",@progbits
	.align	128
        .global         _Z4testP1A
        .type           _Z4testP1A,@function
        .size           _Z4testP1A,(.L_x_1 - _Z4testP1A)
        .other          _Z4testP1A,@"STO_CUDA_ENTRY STV_DEFAULT"
_Z4testP1A:
.text._Z4testP1A:
[----:B------:R-:W-:Y:S08]  /*0000*/  LDC R1, c[0x0][0x37c] ;  /* 0x0000df00ff017b82 */ /* 0x000ff00000000800 */
[----:B------:R-:W0:Y:S01]  /*0010*/  LDC.64 R2, c[0x0][0x380] ;  /* 0x0000e000ff027b82 */ /* 0x000e220000000a00 */
[----:B------:R-:W0:Y:S01]  /*0020*/  LDCU.64 UR4, c[0x0][0x358] ;  /* 0x00006b00ff0477ac */ /* 0x000e220008000a00 */
[----:B------:R-:W-:-:S05]  /*0030*/  HFMA2 R5, -RZ, RZ, 0, 5.9604644775390625e-08 ;  /* 0x00000001ff057431 */ /* 0x000fca00000001ff */
[----:B0-----:R-:W-:Y:S01]  /*0040*/  STG.E desc[UR4][R2.64], R5 ;  /* 0x0000000502007986 */ /* 0x001fe2000c101904 */
[----:B------:R-:W-:Y:S05]  /*0050*/  EXIT ;  /* 0x000000000000794d */ /* 0x000fea0003800000 */
.L_x_0:
[----:B------:R-:W-:-:S00]  /*0060*/  BRA `(.L_x_0) ;  /* 0xfffffffc00fc7947 */ /* 0x000fc0000383ffff */
[----:B------:R-:W-:-:S00]  /*0070*/  NOP ;  /* 0x0000000000007918 */ /* 0x000fc00000000000 */
        /* <DEDUP_REMOVED lines=8> */
.L_x_1:


//--------------------- .nv.shared.reserved.0     --------------------------
	.section	.nv.shared.reserved.0,"aw",@nobits
	.weak		__nv_reservedSMEM_offset_0_alias
	.size		__nv_reservedSMEM_offset_0_alias, 0, 64
	.other		__nv_reservedSMEM_offset_0_alias,@"STO_CUDA_RESERVED_SHARED STV_DEFAULT"
__nv_reservedSMEM_offset_0_alias:
	.zero		0
	.zero		64


//--------------------- .nv.constant0._Z4testP1A  --------------------------
	.section	.nv.constant0._Z4testP1A,"a",@progbits
	.sectionflags	@""
	.align	4
.nv.constant0._Z4testP1A:
	.zero		904


//--------------------- SYMBOLS --------------------------

	.type		.nv.reservedSmem.offset0,@object
	.size		.nv.reservedSmem.offset0,0x4
